//
// Generated by NVIDIA NVVM Compiler
//
// Compiler Build ID: CL-36424714
// Cuda compilation tools, release 13.0, V13.0.88
// Based on NVVM 20.0.0
//

.version 9.0
.target sm_100
.address_size 64

	// .globl	_Z19reduction_optimizedPKiPii
// _ZZ19reduction_optimizedPKiPiiE10partialSum has been demoted

.visible .entry _Z19reduction_optimizedPKiPii(
	.param .u64 .ptr .align 1 _Z19reduction_optimizedPKiPii_param_0,
	.param .u64 .ptr .align 1 _Z19reduction_optimizedPKiPii_param_1,
	.param .u32 _Z19reduction_optimizedPKiPii_param_2
)
{
	.reg .pred 	%p<4>;
	.reg .b32 	%r<23>;
	.reg .b64 	%rd<11>;
	// demoted variable
	.shared .align 4 .b8 _ZZ19reduction_optimizedPKiPiiE10partialSum[2048];
	ld.param.u64 	%rd2, [_Z19reduction_optimizedPKiPii_param_0];
	ld.param.u64 	%rd1, [_Z19reduction_optimizedPKiPii_param_1];
	cvta.to.global.u64 	%rd3, %rd2;
	mov.u32 	%r22, %ntid.x;
	mov.u32 	%r2, %ctaid.x;
	mov.u32 	%r3, %tid.x;
	mul.lo.s32 	%r7, %r22, %r2;
	shl.b32 	%r8, %r7, 1;
	add.s32 	%r9, %r8, %r3;
	mul.wide.u32 	%rd4, %r9, 4;
	add.s64 	%rd5, %rd3, %rd4;
	ld.global.u32 	%r10, [%rd5];
	shl.b32 	%r11, %r3, 2;
	mov.u32 	%r12, _ZZ19reduction_optimizedPKiPiiE10partialSum;
	add.s32 	%r4, %r12, %r11;
	st.shared.u32 	[%r4], %r10;
	mul.wide.s32 	%rd6, %r22, 4;
	add.s64 	%rd7, %rd5, %rd6;
	ld.global.u32 	%r13, [%rd7];
	shl.b32 	%r14, %r22, 2;
	add.s32 	%r15, %r4, %r14;
	st.shared.u32 	[%r15], %r13;
	bar.sync 	0;
$L__BB0_1:
	setp.ge.u32 	%p1, %r3, %r22;
	@%p1 bra 	$L__BB0_3;
	shl.b32 	%r16, %r22, 2;
	add.s32 	%r17, %r4, %r16;
	ld.shared.u32 	%r18, [%r17];
	ld.shared.u32 	%r19, [%r4];
	add.s32 	%r20, %r19, %r18;
	st.shared.u32 	[%r4], %r20;
$L__BB0_3:
	bar.sync 	0;
	shr.u32 	%r6, %r22, 1;
	setp.gt.u32 	%p2, %r22, 1;
	mov.u32 	%r22, %r6;
	@%p2 bra 	$L__BB0_1;
	setp.ne.s32 	%p3, %r3, 0;
	@%p3 bra 	$L__BB0_6;
	ld.shared.u32 	%r21, [_ZZ19reduction_optimizedPKiPiiE10partialSum];
	cvta.to.global.u64 	%rd8, %rd1;
	mul.wide.u32 	%rd9, %r2, 4;
	add.s64 	%rd10, %rd8, %rd9;
	st.global.u32 	[%rd10], %r21;
$L__BB0_6:
	ret;

}


// ===== COMPILED SASS (sm_100) =====

	.target	sm_100

	.elftype	@"ET_EXEC"


//--------------------- .note.nv.tkinfo           --------------------------
	.section	.note.nv.tkinfo,"",@"SHT_NOTE"
	.sectionflags	@"SHF_NOTE_NV_TKINFO"
	.tkinfo
        /*0018*/ 	.word	0x00000002
        /*0030*/ 	.string	""
        /*0030*/ 	.string	"ptxas"
        /*0030*/ 	.string	"Cuda compilation tools, release 13.0, V13.0.88"
        /*0030*/ 	.string	"Build cuda_13.0.r13.0/compiler.36424714_0"
        /*0030*/ 	.string	"-arch sm_100 -m 64 "



//--------------------- .note.nv.cuinfo           --------------------------
	.section	.note.nv.cuinfo,"",@"SHT_NOTE"
	.sectionflags	@"SHF_NOTE_NV_CUINFO"
        /*0018*/ 	.short	0x0002
        /*001a*/ 	.short	0x0064
        /*001c*/ 	.short	0x0082
	.zero		2


//--------------------- .nv.info                  --------------------------
	.section	.nv.info,"",@"SHT_CUDA_INFO"
	.align	4


	//----- nvinfo : EIATTR_REGCOUNT
	.align		4
        /*0000*/ 	.byte	0x04, 0x2f
        /*0002*/ 	.short	(.L_1 - .L_0)
	.align		4
.L_0:
        /*0004*/ 	.word	index@(_Z19reduction_optimizedPKiPii)
        /*0008*/ 	.word	0x00000010


	//----- nvinfo : EIATTR_FRAME_SIZE
	.align		4
.L_1:
        /*000c*/ 	.byte	0x04, 0x11
        /*000e*/ 	.short	(.L_3 - .L_2)
	.align		4
.L_2:
        /*0010*/ 	.word	index@(_Z19reduction_optimizedPKiPii)
        /*0014*/ 	.word	0x00000000


	//----- nvinfo : EIATTR_MIN_STACK_SIZE
	.align		4
.L_3:
        /*0018*/ 	.byte	0x04, 0x12
        /*001a*/ 	.short	(.L_5 - .L_4)
	.align		4
.L_4:
        /*001c*/ 	.word	index@(_Z19reduction_optimizedPKiPii)
        /*0020*/ 	.word	0x00000000
.L_5:


//--------------------- .nv.compat                --------------------------
	.section	.nv.compat,"",@"SHT_CUDA_COMPAT_INFO"
	.align	4
        /*0000*/ 	.byte	0x02, 0x09, 0x00, 0x00, 0x02, 0x02, 0x01, 0x00, 0x02, 0x05, 0x05, 0x00, 0x03, 0x07, 0x01, 0x01
        /*0010*/ 	.byte	0x02, 0x03, 0x00, 0x00, 0x02, 0x06, 0x01, 0x00, 0x04, 0x0b, 0x08, 0x00, 0x09, 0x00, 0x00, 0x00
        /*0020*/ 	.byte	0x00, 0x00, 0x00, 0x00


//--------------------- .nv.info._Z19reduction_optimizedPKiPii --------------------------
	.section	.nv.info._Z19reduction_optimizedPKiPii,"",@"SHT_CUDA_INFO"
	.sectionflags	@""
	.align	4


	//----- nvinfo : EIATTR_CUDA_API_VERSION
	.align		4
        /*0000*/ 	.byte	0x04, 0x37
        /*0002*/ 	.short	(.L_7 - .L_6)
.L_6:
        /*0004*/ 	.word	0x00000082


	//----- nvinfo : EIATTR_KPARAM_INFO
	.align		4
.L_7:
        /*0008*/ 	.byte	0x04, 0x17
        /*000a*/ 	.short	(.L_9 - .L_8)
.L_8:
        /*000c*/ 	.word	0x00000000
        /*0010*/ 	.short	0x0002
        /*0012*/ 	.short	0x0010
        /*0014*/ 	.byte	0x00, 0xf0, 0x11, 0x00


	//----- nvinfo : EIATTR_KPARAM_INFO
	.align		4
.L_9:
        /*0018*/ 	.byte	0x04, 0x17
        /*001a*/ 	.short	(.L_11 - .L_10)
.L_10:
        /*001c*/ 	.word	0x00000000
        /*0020*/ 	.short	0x0001
        /*0022*/ 	.short	0x0008
        /*0024*/ 	.byte	0x00, 0xf5, 0x21, 0x00


	//----- nvinfo : EIATTR_KPARAM_INFO
	.align		4
.L_11:
        /*0028*/ 	.byte	0x04, 0x17
        /*002a*/ 	.short	(.L_13 - .L_12)
.L_12:
        /*002c*/ 	.word	0x00000000
        /*0030*/ 	.short	0x0000
        /*0032*/ 	.short	0x0000
        /*0034*/ 	.byte	0x00, 0xf5, 0x21, 0x00


	//----- nvinfo : EIATTR_SPARSE_MMA_MASK
	.align		4
.L_13:
        /*0038*/ 	.byte	0x03, 0x50
        /*003a*/ 	.short	0x0000


	//----- nvinfo : EIATTR_MAXREG_COUNT
	.align		4
        /*003c*/ 	.byte	0x03, 0x1b
        /*003e*/ 	.short	0x00ff


	//----- nvinfo : EIATTR_NUM_BARRIERS
	.align		4
        /*0040*/ 	.byte	0x02, 0x4c
        /*0042*/ 	.byte	0x01
	.zero		1


	//----- nvinfo : EIATTR_MERCURY_ISA_VERSION
	.align		4
        /*0044*/ 	.byte	0x03, 0x5f
        /*0046*/ 	.short	0x0101


	//----- nvinfo : EIATTR_VRC_CTA_INIT_COUNT
	.align		4
        /*0048*/ 	.byte	0x02, 0x4a
	.zero		1
	.zero		1


	//----- nvinfo : EIATTR_EXIT_INSTR_OFFSETS
	.align		4
        /*004c*/ 	.byte	0x04, 0x1c
        /*004e*/ 	.short	(.L_15 - .L_14)


	//   ....[0]....
.L_14:
        /*0050*/ 	.word	0x000001f0


	//   ....[1]....
        /*0054*/ 	.word	0x00000270


	//----- nvinfo : EIATTR_CBANK_PARAM_SIZE
	.align		4
.L_15:
        /*0058*/ 	.byte	0x03, 0x19
        /*005a*/ 	.short	0x0014


	//----- nvinfo : EIATTR_PARAM_CBANK
	.align		4
        /*005c*/ 	.byte	0x04, 0x0a
        /*005e*/ 	.short	(.L_17 - .L_16)
	.align		4
.L_16:
        /*0060*/ 	.word	index@(.nv.constant0._Z19reduction_optimizedPKiPii)
        /*0064*/ 	.short	0x0380
        /*0066*/ 	.short	0x0014


	//----- nvinfo : EIATTR_SW_WAR
	.align		4
.L_17:
        /*0068*/ 	.byte	0x04, 0x36
        /*006a*/ 	.short	(.L_19 - .L_18)
.L_18:
        /*006c*/ 	.word	0x00000008
.L_19:


//--------------------- .nv.callgraph             --------------------------
	.section	.nv.callgraph,"",@"SHT_CUDA_CALLGRAPH"
	.align	4
	.sectionentsize	8
	.align		4
        /*0000*/ 	.word	0x00000000
	.align		4
        /*0004*/ 	.word	0xffffffff
	.align		4
        /*0008*/ 	.word	0x00000000
	.align		4
        /*000c*/ 	.word	0xfffffffe
	.align		4
        /*0010*/ 	.word	0x00000000
	.align		4
        /*0014*/ 	.word	0xfffffffd
	.align		4
        /*0018*/ 	.word	0x00000000
	.align		4
        /*001c*/ 	.word	0xfffffffc


//--------------------- .text._Z19reduction_optimizedPKiPii --------------------------
	.section	.text._Z19reduction_optimizedPKiPii,"ax",@progbits
	.align	128
        .global         _Z19reduction_optimizedPKiPii
        .type           _Z19reduction_optimizedPKiPii,@function
        .size           _Z19reduction_optimizedPKiPii,(.L_x_2 - _Z19reduction_optimizedPKiPii)
        .other          _Z19reduction_optimizedPKiPii,@"STO_CUDA_ENTRY STV_DEFAULT"
_Z19reduction_optimizedPKiPii:
.text._Z19reduction_optimizedPKiPii:
[----:B------:R-:W-:Y:S01]  /*0000*/  LDC R1, c[0x0][0x37c] ;  /* 0x0000df00ff017b82 */ /* 0x000fe20000000800 */
[----:B------:R-:W0:Y:S07]  /*0010*/  S2R R11, SR_CTAID.X ;  /* 0x00000000000b7919 */ /* 0x000e2e0000002500 */
[----:B------:R-:W0:Y:S01]  /*0020*/  LDC R6, c[0x0][0x360] ;  /* 0x0000d800ff067b82 */ /* 0x000e220000000800 */
[----:B------:R-:W1:Y:S01]  /*0030*/  LDCU.64 UR6, c[0x0][0x358] ;  /* 0x00006b00ff0677ac */ /* 0x000e620008000a00 */
[----:B------:R-:W2:Y:S06]  /*0040*/  S2R R13, SR_TID.X ;  /* 0x00000000000d7919 */ /* 0x000eac0000002100 */
[----:B------:R-:W3:Y:S01]  /*0050*/  LDC.64 R2, c[0x0][0x380] ;  /* 0x0000e000ff027b82 */ /* 0x000ee20000000a00 */
[----:B0-----:R-:W-:-:S04]  /*0060*/  IMAD R0, R6, R11, RZ ;  /* 0x0000000b06007224 */ /* 0x001fc800078e02ff */
[----:B--2---:R-:W-:-:S04]  /*0070*/  IMAD R5, R0, 0x2, R13 ;  /* 0x0000000200057824 */ /* 0x004fc800078e020d */
[----:B---3--:R-:W-:-:S04]  /*0080*/  IMAD.WIDE.U32 R2, R5, 0x4, R2 ;  /* 0x0000000405027825 */ /* 0x008fc800078e0002 */
[----:B------:R-:W-:Y:S02]  /*0090*/  IMAD.WIDE R4, R6, 0x4, R2 ;  /* 0x0000000406047825 */ /* 0x000fe400078e0202 */
[----:B-1----:R-:W2:Y:S04]  /*00a0*/  LDG.E R2, desc[UR6][R2.64] ;  /* 0x0000000602027981 */ /* 0x002ea8000c1e1900 */
[----:B------:R-:W3:Y:S01]  /*00b0*/  LDG.E R4, desc[UR6][R4.64] ;  /* 0x0000000604047981 */ /* 0x000ee2000c1e1900 */
[----:B------:R-:W0:Y:S01]  /*00c0*/  S2UR UR5, SR_CgaCtaId ;  /* 0x00000000000579c3 */ /* 0x000e220000008800 */
[----:B------:R-:W-:Y:S02]  /*00d0*/  UMOV UR4, 0x400 ;  /* 0x0000040000047882 */ /* 0x000fe40000000000 */
[----:B0-----:R-:W-:-:S06]  /*00e0*/  ULEA UR4, UR5, UR4, 0x18 ;  /* 0x0000000405047291 */ /* 0x001fcc000f8ec0ff */
[----:B------:R-:W-:-:S05]  /*00f0*/  LEA R7, R13, UR4, 0x2 ;  /* 0x000000040d077c11 */ /* 0x000fca000f8e10ff */
[----:B------:R-:W-:Y:S01]  /*0100*/  IMAD R9, R6, 0x4, R7 ;  /* 0x0000000406097824 */ /* 0x000fe200078e0207 */
[----:B--2---:R0:W-:Y:S04]  /*0110*/  STS [R7], R2 ;  /* 0x0000000207007388 */ /* 0x0041e80000000800 */
[----:B---3--:R0:W-:Y:S01]  /*0120*/  STS [R9], R4 ;  /* 0x0000000409007388 */ /* 0x0081e20000000800 */
[----:B------:R-:W-:Y:S06]  /*0130*/  BAR.SYNC.DEFER_BLOCKING 0x0 ;  /* 0x0000000000007b1d */ /* 0x000fec0000010000 */
.L_x_0:
[----:B------:R-:W-:-:S13]  /*0140*/  ISETP.GE.U32.AND P0, PT, R13, R6, PT ;  /* 0x000000060d00720c */ /* 0x000fda0003f06070 */
[----:B------:R-:W-:Y:S01]  /*0150*/  @!P0 LEA R0, R6, R7, 0x2 ;  /* 0x0000000706008211 */ /* 0x000fe200078e10ff */
[----:B------:R-:W-:Y:S05]  /*0160*/  @!P0 LDS R3, [R7] ;  /* 0x0000000007038984 */ /* 0x000fea0000000800 */
[----:B------:R-:W0:Y:S02]  /*0170*/  @!P0 LDS R0, [R0] ;  /* 0x0000000000008984 */ /* 0x000e240000000800 */
[----:B0-----:R-:W-:-:S05]  /*0180*/  @!P0 IADD3 R2, PT, PT, R0, R3, RZ ;  /* 0x0000000300028210 */ /* 0x001fca0007ffe0ff */
[----:B------:R1:W-:Y:S01]  /*0190*/  @!P0 STS [R7], R2 ;  /* 0x0000000207008388 */ /* 0x0003e20000000800 */
[----:B------:R-:W-:Y:S01]  /*01a0*/  BAR.SYNC.DEFER_BLOCKING 0x0 ;  /* 0x0000000000007b1d */ /* 0x000fe20000010000 */
[----:B------:R-:W-:Y:S02]  /*01b0*/  ISETP.GT.U32.AND P0, PT, R6, 0x1, PT ;  /* 0x000000010600780c */ /* 0x000fe40003f04070 */
[----:B------:R-:W-:-:S11]  /*01c0*/  SHF.R.U32.HI R6, RZ, 0x1, R6 ;  /* 0x00000001ff067819 */ /* 0x000fd60000011606 */
[----:B-1----:R-:W-:Y:S05]  /*01d0*/  @P0 BRA `(.L_x_0) ;  /* 0xfffffffc00d80947 */ /* 0x002fea000383ffff */
[----:B------:R-:W-:-:S13]  /*01e0*/  ISETP.NE.AND P0, PT, R13, RZ, PT ;  /* 0x000000ff0d00720c */ /* 0x000fda0003f05270 */
[----:B------:R-:W-:Y:S05]  /*01f0*/  @P0 EXIT ;  /* 0x000000000000094d */ /* 0x000fea0003800000 */
[----:B------:R-:W0:Y:S01]  /*0200*/  S2UR UR5, SR_CgaCtaId ;  /* 0x00000000000579c3 */ /* 0x000e220000008800 */
[----:B------:R-:W-:-:S07]  /*0210*/  UMOV UR4, 0x400 ;  /* 0x0000040000047882 */ /* 0x000fce0000000000 */
[----:B------:R-:W1:Y:S01]  /*0220*/  LDC.64 R2, c[0x0][0x388] ;  /* 0x0000e200ff027b82 */ /* 0x000e620000000a00 */
[----:B0-----:R-:W-:Y:S01]  /*0230*/  ULEA UR4, UR5, UR4, 0x18 ;  /* 0x0000000405047291 */ /* 0x001fe2000f8ec0ff */
[----:B-1----:R-:W-:-:S08]  /*0240*/  IMAD.WIDE.U32 R2, R11, 0x4, R2 ;  /* 0x000000040b027825 */ /* 0x002fd000078e0002 */
[----:B------:R-:W0:Y:S04]  /*0250*/  LDS R5, [UR4] ;  /* 0x00000004ff057984 */ /* 0x000e280008000800 */
[----:B0-----:R-:W-:Y:S01]  /*0260*/  STG.E desc[UR6][R2.64], R5 ;  /* 0x0000000502007986 */ /* 0x001fe2000c101906 */
[----:B------:R-:W-:Y:S05]  /*0270*/  EXIT ;  /* 0x000000000000794d */ /* 0x000fea0003800000 */
.L_x_1:
[----:B------:R-:W-:-:S00]  /*0280*/  BRA `(.L_x_1) ;  /* 0xfffffffc00fc7947 */ /* 0x000fc0000383ffff */
[----:B------:R-:W-:-:S00]  /*0290*/  NOP ;  /* 0x0000000000007918 */ /* 0x000fc00000000000 */
        /* <DEDUP_REMOVED lines=14> */
.L_x_2:


//--------------------- .nv.shared._Z19reduction_optimizedPKiPii --------------------------
	.section	.nv.shared._Z19reduction_optimizedPKiPii,"aw",@nobits
	.sectionflags	@""
	.align	4
.nv.shared._Z19reduction_optimizedPKiPii:
	.zero		3072


//--------------------- .nv.shared.reserved.0     --------------------------
	.section	.nv.shared.reserved.0,"aw",@nobits
	.weak		__nv_reservedSMEM_offset_0_alias
	.size		__nv_reservedSMEM_offset_0_alias, 0, 64
	.other		__nv_reservedSMEM_offset_0_alias,@"STO_CUDA_RESERVED_SHARED STV_DEFAULT"
__nv_reservedSMEM_offset_0_alias:
	.zero		0
	.zero		64


//--------------------- .nv.constant0._Z19reduction_optimizedPKiPii --------------------------
	.section	.nv.constant0._Z19reduction_optimizedPKiPii,"a",@progbits
	.sectionflags	@""
	.align	4
.nv.constant0._Z19reduction_optimizedPKiPii:
	.zero		916


//--------------------- SYMBOLS --------------------------

	.type		.nv.reservedSmem.offset0,@object
	.size		.nv.reservedSmem.offset0,0x4
	.type		.nv.reservedSmem.cap,@object
	.size		.nv.reservedSmem.cap,0x4
